	.headerflags	@"EF_CUDA_TEXMODE_UNIFIED EF_CUDA_64BIT_ADDRESS EF_CUDA_ACCELERATORS EF_CUDA_SM90 EF_CUDA_VIRTUAL_SM(EF_CUDA_SM90)"
	.elftype	@"ET_EXEC"


//--------------------- .nv.info                  --------------------------
	.section	.nv.info,"",@"SHT_CUDA_INFO"
	.align	4


	//----- nvinfo : EIATTR_REGCOUNT
	.align		4
        /*0000*/ 	.byte	0x04, 0x2f
        /*0002*/ 	.short	(.L_3 - .L_2)
	.align		4
.L_2:
        /*0004*/ 	.word	index@(triton_poi_fused__native_batch_norm_legit_no_training_convolution_21)
        /*0008*/ 	.word	0x00000020


	//----- nvinfo : EIATTR_MIN_STACK_SIZE
	.align		4
.L_3:
        /*000c*/ 	.byte	0x04, 0x12
        /*000e*/ 	.short	(.L_5 - .L_4)
	.align		4
.L_4:
        /*0010*/ 	.word	index@(triton_poi_fused__native_batch_norm_legit_no_training_convolution_21)
        /*0014*/ 	.word	0x00000000


	//----- nvinfo : EIATTR_FRAME_SIZE
	.align		4
.L_5:
        /*0018*/ 	.byte	0x04, 0x11
        /*001a*/ 	.short	(.L_7 - .L_6)
	.align		4
.L_6:
        /*001c*/ 	.word	index@(triton_poi_fused__native_batch_norm_legit_no_training_convolution_21)
        /*0020*/ 	.word	0x00000000


	//----- nvinfo : EIATTR_MIN_STACK_SIZE
	.align		4
.L_7:
        /*0024*/ 	.byte	0x04, 0x12
        /*0026*/ 	.short	(.L_9 - .L_8)
	.align		4
.L_8:
        /*0028*/ 	.word	index@(triton_poi_fused__native_batch_norm_legit_no_training_convolution_21)
        /*002c*/ 	.word	0x00000000
.L_9:


//--------------------- .nv.info.triton_poi_fused__native_batch_norm_legit_no_training_convolution_21 --------------------------
	.section	.nv.info.triton_poi_fused__native_batch_norm_legit_no_training_convolution_21,"",@"SHT_CUDA_INFO"
	.sectionflags	@""
	.align	4


	//----- nvinfo : EIATTR_CUDA_API_VERSION
	.align		4
        /*0000*/ 	.byte	0x04, 0x37
        /*0002*/ 	.short	(.L_11 - .L_10)
.L_10:
        /*0004*/ 	.word	0x0000007c


	//----- nvinfo : EIATTR_KPARAM_INFO
	.align		4
.L_11:
        /*0008*/ 	.byte	0x04, 0x17
        /*000a*/ 	.short	(.L_13 - .L_12)
.L_12:
        /*000c*/ 	.word	0x00000000
        /*0010*/ 	.short	0x0007
        /*0012*/ 	.short	0x0038
        /*0014*/ 	.byte	0x00, 0xf0, 0x11, 0x00


	//----- nvinfo : EIATTR_KPARAM_INFO
	.align		4
.L_13:
        /*0018*/ 	.byte	0x04, 0x17
        /*001a*/ 	.short	(.L_15 - .L_14)
.L_14:
        /*001c*/ 	.word	0x00000000
        /*0020*/ 	.short	0x0006
        /*0022*/ 	.short	0x0030
        /*0024*/ 	.byte	0x00, 0xf4, 0x21, 0x00


	//----- nvinfo : EIATTR_KPARAM_INFO
	.align		4
.L_15:
        /*0028*/ 	.byte	0x04, 0x17
        /*002a*/ 	.short	(.L_17 - .L_16)
.L_16:
        /*002c*/ 	.word	0x00000000
        /*0030*/ 	.short	0x0005
        /*0032*/ 	.short	0x0028
        /*0034*/ 	.byte	0x00, 0xf4, 0x21, 0x00


	//----- nvinfo : EIATTR_KPARAM_INFO
	.align		4
.L_17:
        /*0038*/ 	.byte	0x04, 0x17
        /*003a*/ 	.short	(.L_19 - .L_18)
.L_18:
        /*003c*/ 	.word	0x00000000
        /*0040*/ 	.short	0x0004
        /*0042*/ 	.short	0x0020
        /*0044*/ 	.byte	0x00, 0xf4, 0x21, 0x00


	//----- nvinfo : EIATTR_KPARAM_INFO
	.align		4
.L_19:
        /*0048*/ 	.byte	0x04, 0x17
        /*004a*/ 	.short	(.L_21 - .L_20)
.L_20:
        /*004c*/ 	.word	0x00000000
        /*0050*/ 	.short	0x0003
        /*0052*/ 	.short	0x0018
        /*0054*/ 	.byte	0x00, 0xf4, 0x21, 0x00


	//----- nvinfo : EIATTR_KPARAM_INFO
	.align		4
.L_21:
        /*0058*/ 	.byte	0x04, 0x17
        /*005a*/ 	.short	(.L_23 - .L_22)
.L_22:
        /*005c*/ 	.word	0x00000000
        /*0060*/ 	.short	0x0002
        /*0062*/ 	.short	0x0010
        /*0064*/ 	.byte	0x00, 0xf4, 0x21, 0x00


	//----- nvinfo : EIATTR_KPARAM_INFO
	.align		4
.L_23:
        /*0068*/ 	.byte	0x04, 0x17
        /*006a*/ 	.short	(.L_25 - .L_24)
.L_24:
        /*006c*/ 	.word	0x00000000
        /*0070*/ 	.short	0x0001
        /*0072*/ 	.short	0x0008
        /*0074*/ 	.byte	0x00, 0xf4, 0x21, 0x00


	//----- nvinfo : EIATTR_KPARAM_INFO
	.align		4
.L_25:
        /*0078*/ 	.byte	0x04, 0x17
        /*007a*/ 	.short	(.L_27 - .L_26)
.L_26:
        /*007c*/ 	.word	0x00000000
        /*0080*/ 	.short	0x0000
        /*0082*/ 	.short	0x0000
        /*0084*/ 	.byte	0x00, 0xf4, 0x21, 0x00


	//----- nvinfo : EIATTR_SPARSE_MMA_MASK
	.align		4
.L_27:
        /*0088*/ 	.byte	0x03, 0x50
        /*008a*/ 	.short	0x0000


	//----- nvinfo : EIATTR_MAXREG_COUNT
	.align		4
        /*008c*/ 	.byte	0x03, 0x1b
        /*008e*/ 	.short	0x00ff


	//----- nvinfo : EIATTR_EXIT_INSTR_OFFSETS
	.align		4
        /*0090*/ 	.byte	0x04, 0x1c
        /*0092*/ 	.short	(.L_29 - .L_28)


	//   ....[0]....
.L_28:
        /*0094*/ 	.word	0x000006e0


	//----- nvinfo : EIATTR_REQNTID
	.align		4
.L_29:
        /*0098*/ 	.byte	0x04, 0x10
        /*009a*/ 	.short	(.L_31 - .L_30)
.L_30:
        /*009c*/ 	.word	0x00000080
        /*00a0*/ 	.word	0x00000001
        /*00a4*/ 	.word	0x00000001


	//----- nvinfo : EIATTR_CBANK_PARAM_SIZE
	.align		4
.L_31:
        /*00a8*/ 	.byte	0x03, 0x19
        /*00aa*/ 	.short	0x003c


	//----- nvinfo : EIATTR_PARAM_CBANK
	.align		4
        /*00ac*/ 	.byte	0x04, 0x0a
        /*00ae*/ 	.short	(.L_33 - .L_32)
	.align		4
.L_32:
        /*00b0*/ 	.word	index@(.nv.constant0.triton_poi_fused__native_batch_norm_legit_no_training_convolution_21)
        /*00b4*/ 	.short	0x0210
        /*00b6*/ 	.short	0x003c


	//----- nvinfo : EIATTR_SW_WAR
	.align		4
.L_33:
        /*00b8*/ 	.byte	0x04, 0x36
        /*00ba*/ 	.short	(.L_35 - .L_34)
.L_34:
        /*00bc*/ 	.word	0x00000008
.L_35:


//--------------------- .nv.callgraph             --------------------------
	.section	.nv.callgraph,"",@"SHT_CUDA_CALLGRAPH"
	.align	4
	.sectionentsize	8
	.align		4
        /*0000*/ 	.word	0x00000000
	.align		4
        /*0004*/ 	.word	0xffffffff
	.align		4
        /*0008*/ 	.word	0x00000000
	.align		4
        /*000c*/ 	.word	0xfffffffe
	.align		4
        /*0010*/ 	.word	0x00000000
	.align		4
        /*0014*/ 	.word	0xfffffffd
	.align		4
        /*0018*/ 	.word	0x00000000
	.align		4
        /*001c*/ 	.word	0xfffffffc


//--------------------- .nv.constant4             --------------------------
	.section	.nv.constant4,"a",@progbits
	.align	8
	.align		8
.nv.constant4:
        /*0000*/ 	.dword	_$_str
	.align		8
        /*0008*/ 	.dword	_$_str_$_2


//--------------------- .text.triton_poi_fused__native_batch_norm_legit_no_training_convolution_21 --------------------------
	.section	.text.triton_poi_fused__native_batch_norm_legit_no_training_convolution_21,"ax",@progbits
	.align	128
        .global         triton_poi_fused__native_batch_norm_legit_no_training_convolution_21
        .type           triton_poi_fused__native_batch_norm_legit_no_training_convolution_21,@function
        .size           triton_poi_fused__native_batch_norm_legit_no_training_convolution_21,(.L_x_1 - triton_poi_fused__native_batch_norm_legit_no_training_convolution_21)
        .other          triton_poi_fused__native_batch_norm_legit_no_training_convolution_21,@"STO_CUDA_ENTRY STV_DEFAULT"
triton_poi_fused__native_batch_norm_legit_no_training_convolution_21:
.text.triton_poi_fused__native_batch_norm_legit_no_training_convolution_21:
[----:B------:R-:W-:Y:S01]  /*0000*/  LDC R1, c[0x0][0x28] ;  /* 0x00000a00ff017b82 */ /* 0x000fe20000000800 */
[----:B------:R-:W1:Y:S07]  /*0010*/  S2R R0, SR_TID.X ;  /* 0x0000000000007919 */ /* 0x000e6e0000002100 */
[----:B------:R-:W2:Y:S01]  /*0020*/  LDC.64 R16, c[0x0][0x228] ;  /* 0x00008a00ff107b82 */ /* 0x000ea20000000a00 */
[----:B------:R-:W-:Y:S01]  /*0030*/  ULDC.64 UR4, c[0x0][0x208] ;  /* 0x0000820000047ab9 */ /* 0x000fe20000000a00 */
[----:B------:R-:W3:Y:S06]  /*0040*/  S2R R3, SR_CTAID.X ;  /* 0x0000000000037919 */ /* 0x000eec0000002500 */
[----:B------:R-:W4:Y:S08]  /*0050*/  LDC.64 R8, c[0x0][0x218] ;  /* 0x00008600ff087b82 */ /* 0x000f300000000a00 */
[----:B------:R-:W5:Y:S08]  /*0060*/  LDC.64 R26, c[0x0][0x210] ;  /* 0x00008400ff1a7b82 */ /* 0x000f700000000a00 */
[----:B------:R-:W5:Y:S01]  /*0070*/  LDC.64 R20, c[0x0][0x220] ;  /* 0x00008800ff147b82 */ /* 0x000f620000000a00 */
[----:B-1----:R-:W-:-:S02]  /*0080*/  SHF.L.U32 R0, R0, 0x2, RZ ;  /* 0x0000000200007819 */ /* 0x002fc400000006ff */
[----:B---3--:R-:W-:Y:S02]  /*0090*/  SHF.R.S32.HI R2, RZ, 0x15, R3 ;  /* 0x00000015ff027819 */ /* 0x008fe40000011403 */
[----:B------:R-:W-:Y:S02]  /*00a0*/  LOP3.LUT R0, R0, 0x1fc, RZ, 0xc0, !PT ;  /* 0x000001fc00007812 */ /* 0x000fe400078ec0ff */
[----:B------:R-:W-:Y:S02]  /*00b0*/  SGXT R2, R2, 0x1 ;  /* 0x000000010202781a */ /* 0x000fe40000000200 */
[----:B------:R-:W-:-:S04]  /*00c0*/  LEA R3, R3, R0, 0xa ;  /* 0x0000000003037211 */ /* 0x000fc800078e50ff */
[----:B------:R-:W-:-:S04]  /*00d0*/  LEA.HI R2, R2, R3, RZ, 0x9 ;  /* 0x0000000302027211 */ /* 0x000fc800078f48ff */
[----:B------:R-:W-:-:S04]  /*00e0*/  LOP3.LUT R2, R2, 0xfffffe00, RZ, 0xc0, !PT ;  /* 0xfffffe0002027812 */ /* 0x000fc800078ec0ff */
[----:B------:R-:W-:-:S05]  /*00f0*/  IADD3 R24, R3, -R2, RZ ;  /* 0x8000000203187210 */ /* 0x000fca0007ffe0ff */
[----:B--2---:R-:W-:-:S06]  /*0100*/  IMAD.WIDE R16, R24, 0x4, R16 ;  /* 0x0000000418107825 */ /* 0x004fcc00078e0210 */
[----:B------:R-:W2:Y:S01]  /*0110*/  LDG.E.EL.128 R16, desc[UR4][R16.64] ;  /* 0x0000000410107981 */ /* 0x000ea2000c2e1d00 */
[----:B----4-:R-:W-:-:S04]  /*0120*/  IMAD.WIDE R8, R24, 0x4, R8 ;  /* 0x0000000418087825 */ /* 0x010fc800078e0208 */
[----:B-----5:R-:W-:Y:S02]  /*0130*/  IMAD.WIDE R26, R3, 0x4, R26 ;  /* 0x00000004031a7825 */ /* 0x020fe400078e021a */
[----:B------:R-:W3:Y:S04]  /*0140*/  LDG.E.EL.128 R8, desc[UR4][R8.64] ;  /* 0x0000000408087981 */ /* 0x000ee8000c2e1d00 */
[----:B------:R-:W3:Y:S04]  /*0150*/  LDG.E.128 R4, desc[UR4][R26.64+0x800] ;  /* 0x000800041a047981 */ /* 0x000ee8000c1e1d00 */
[----:B------:R-:W4:Y:S01]  /*0160*/  LDG.E.128 R12, desc[UR4][R26.64] ;  /* 0x000000041a0c7981 */ /* 0x000f22000c1e1d00 */
[----:B0-----:R-:W-:-:S06]  /*0170*/  IMAD.WIDE R20, R24, 0x4, R20 ;  /* 0x0000000418147825 */ /* 0x001fcc00078e0214 */
[----:B------:R-:W5:Y:S01]  /*0180*/  LDG.E.EL.128 R20, desc[UR4][R20.64] ;  /* 0x0000000414147981 */ /* 0x000f62000c2e1d00 */
[----:B--2---:R-:W-:-:S04]  /*0190*/  FADD R25, R16, 9.9999999747524270788e-07 ;  /* 0x358637bd10197421 */ /* 0x004fc80000000000 */
[----:B------:R-:W0:Y:S01]  /*01a0*/  MUFU.SQRT R0, R25 ;  /* 0x0000001900007308 */ /* 0x000e220000002000 */
[----:B------:R-:W-:Y:S01]  /*01b0*/  FADD R2, R18, 9.9999999747524270788e-07 ;  /* 0x358637bd12027421 */ /* 0x000fe20000000000 */
[----:B------:R-:W-:-:S06]  /*01c0*/  FADD R19, R19, 9.9999999747524270788e-07 ;  /* 0x358637bd13137421 */ /* 0x000fcc0000000000 */
[----:B------:R-:W1:Y:S08]  /*01d0*/  MUFU.SQRT R2, R2 ;  /* 0x0000000200027308 */ /* 0x000e700000002000 */
[----:B------:R-:W2:Y:S01]  /*01e0*/  MUFU.SQRT R19, R19 ;  /* 0x0000001300137308 */ /* 0x000ea20000002000 */
[C---:B0-----:R-:W-:Y:S01]  /*01f0*/  FSETP.GT.AND P6, PT, R0.reuse, 8.50705917302346158658e+37, PT ;  /* 0x7e8000000000780b */ /* 0x041fe20003fc4000 */
[----:B------:R-:W-:Y:S01]  /*0200*/  HFMA2.MMA R18, -RZ, RZ, 1.625, 0 ;  /* 0x3e800000ff127435 */ /* 0x000fe200000001ff */
[----:B------:R-:W-:Y:S01]  /*0210*/  FSETP.GEU.AND P5, PT, R0, 1.175494350822287508e-38, PT ;  /* 0x008000000000780b */ /* 0x000fe20003fae000 */
[----:B------:R-:W-:Y:S01]  /*0220*/  FADD R17, R17, 9.9999999747524270788e-07 ;  /* 0x358637bd11117421 */ /* 0x000fe20000000000 */
[----:B-1----:R-:W-:-:S03]  /*0230*/  FSETP.GT.AND P2, PT, R2, 8.50705917302346158658e+37, PT ;  /* 0x7e8000000200780b */ /* 0x002fc60003f44000 */
[----:B------:R-:W0:Y:S01]  /*0240*/  MUFU.SQRT R16, R17 ;  /* 0x0000001100107308 */ /* 0x000e220000002000 */
[----:B------:R-:W-:-:S03]  /*0250*/  FSETP.GEU.AND P0, PT, R2, 1.175494350822287508e-38, PT ;  /* 0x008000000200780b */ /* 0x000fc60003f0e000 */
[----:B------:R-:W-:Y:S02]  /*0260*/  FSEL R25, R18, 1, P6 ;  /* 0x3f80000012197808 */ /* 0x000fe40003000000 */
[----:B------:R-:W-:Y:S01]  /*0270*/  @P6 FMUL R0, R0, 0.25 ;  /* 0x3e80000000006820 */ /* 0x000fe20000400000 */
[C---:B--2---:R-:W-:Y:S02]  /*0280*/  FSETP.GT.AND P1, PT, R19.reuse, 8.50705917302346158658e+37, PT ;  /* 0x7e8000001300780b */ /* 0x044fe40003f24000 */
[----:B------:R-:W-:Y:S01]  /*0290*/  FSETP.GEU.AND P6, PT, R19, 1.175494350822287508e-38, PT ;  /* 0x008000001300780b */ /* 0x000fe20003fce000 */
[----:B------:R-:W-:Y:S01]  /*02a0*/  @!P5 FMUL R0, R0, 16777216 ;  /* 0x4b8000000000d820 */ /* 0x000fe20000400000 */
[----:B------:R-:W-:-:S05]  /*02b0*/  @P2 FMUL R2, R2, 0.25 ;  /* 0x3e80000002022820 */ /* 0x000fca0000400000 */
[----:B------:R-:W1:Y:S01]  /*02c0*/  MUFU.RCP R0, R0 ;  /* 0x0000000000007308 */ /* 0x000e620000001000 */
[----:B0-----:R-:W-:-:S03]  /*02d0*/  FSETP.GT.AND P4, PT, R16, 8.50705917302346158658e+37, PT ;  /* 0x7e8000001000780b */ /* 0x001fc60003f84000 */
[----:B------:R-:W-:Y:S01]  /*02e0*/  @P1 FMUL R19, R19, 0.25 ;  /* 0x3e80000013131820 */ /* 0x000fe20000400000 */
[----:B------:R-:W-:Y:S01]  /*02f0*/  @!P0 FMUL R2, R2, 16777216 ;  /* 0x4b80000002028820 */ /* 0x000fe20000400000 */
[----:B------:R-:W-:Y:S02]  /*0300*/  FSETP.GEU.AND P3, PT, R16, 1.175494350822287508e-38, PT ;  /* 0x008000001000780b */ /* 0x000fe40003f6e000 */
[----:B------:R-:W-:Y:S01]  /*0310*/  @!P6 FMUL R19, R19, 16777216 ;  /* 0x4b8000001313e820 */ /* 0x000fe20000400000 */
[----:B------:R-:W-:Y:S02]  /*0320*/  @!P5 FMUL R25, R25, 16777216 ;  /* 0x4b8000001919d820 */ /* 0x000fe40000400000 */
[----:B------:R-:W0:Y:S01]  /*0330*/  MUFU.RCP R2, R2 ;  /* 0x0000000200027308 */ /* 0x000e220000001000 */
[----:B------:R-:W-:Y:S01]  /*0340*/  FSEL R28, R18, 1, P4 ;  /* 0x3f800000121c7808 */ /* 0x000fe20002000000 */
[----:B-1----:R-:W-:-:S06]  /*0350*/  FMUL R0, R0, R25 ;  /* 0x0000001900007220 */ /* 0x002fcc0000400000 */
[----:B------:R-:W1:Y:S01]  /*0360*/  MUFU.RCP R19, R19 ;  /* 0x0000001300137308 */ /* 0x000e620000001000 */
[----:B------:R-:W-:Y:S01]  /*0370*/  FSEL R25, R18, 1, P2 ;  /* 0x3f80000012197808 */ /* 0x000fe20001000000 */
[----:B------:R-:W-:Y:S01]  /*0380*/  @P4 FMUL R16, R16, 0.25 ;  /* 0x3e80000010104820 */ /* 0x000fe20000400000 */
[----:B------:R-:W-:-:S03]  /*0390*/  FSEL R18, R18, 1, P1 ;  /* 0x3f80000012127808 */ /* 0x000fc60000800000 */
[----:B------:R-:W-:Y:S01]  /*03a0*/  @!P3 FMUL R16, R16, 16777216 ;  /* 0x4b8000001010b820 */ /* 0x000fe20000400000 */
[----:B------:R-:W-:Y:S01]  /*03b0*/  @!P0 FMUL R25, R25, 16777216 ;  /* 0x4b80000019198820 */ /* 0x000fe20000400000 */
[----:B------:R-:W-:Y:S01]  /*03c0*/  @!P6 FMUL R18, R18, 16777216 ;  /* 0x4b8000001212e820 */ /* 0x000fe20000400000 */
[--C-:B---3--:R-:W-:Y:S01]  /*03d0*/  FADD R7, R7, R11.reuse ;  /* 0x0000000b07077221 */ /* 0x108fe20000000000 */
[----:B------:R0:W2:Y:S01]  /*03e0*/  MUFU.RCP R17, R16 ;  /* 0x0000001000117308 */ /* 0x0000a20000001000 */
[--C-:B------:R-:W-:Y:S01]  /*03f0*/  FADD R6, R6, R10.reuse ;  /* 0x0000000a06067221 */ /* 0x100fe20000000000 */
[----:B----4-:R-:W-:Y:S01]  /*0400*/  FADD R11, R15, R11 ;  /* 0x0000000b0f0b7221 */ /* 0x010fe20000000000 */
[----:B------:R-:W-:Y:S02]  /*0410*/  FADD R10, R14, R10 ;  /* 0x0000000a0e0a7221 */ /* 0x000fe40000000000 */
[----:B------:R-:W3:Y:S01]  /*0420*/  LDC.64 R14, c[0x0][0x230] ;  /* 0x00008c00ff0e7b82 */ /* 0x000ee20000000a00 */
[----:B0-----:R-:W-:Y:S01]  /*0430*/  FMUL R16, R2, R25 ;  /* 0x0000001902107220 */ /* 0x001fe20000400000 */
[----:B-1----:R-:W-:-:S06]  /*0440*/  FMUL R2, R19, R18 ;  /* 0x0000001213027220 */ /* 0x002fcc0000400000 */
[----:B------:R-:W0:Y:S01]  /*0450*/  LDC.64 R18, c[0x0][0x238] ;  /* 0x00008e00ff127b82 */ /* 0x000e220000000a00 */
[----:B------:R-:W-:Y:S01]  /*0460*/  @!P3 FMUL R28, R28, 16777216 ;  /* 0x4b8000001c1cb820 */ /* 0x000fe20000400000 */
[--C-:B------:R-:W-:Y:S01]  /*0470*/  FADD R5, R5, R9.reuse ;  /* 0x0000000905057221 */ /* 0x100fe20000000000 */
[----:B------:R-:W-:Y:S01]  /*0480*/  FADD R9, R13, R9 ;  /* 0x000000090d097221 */ /* 0x000fe20000000000 */
[--C-:B------:R-:W-:Y:S01]  /*0490*/  FADD R4, R4, R8.reuse ;  /* 0x0000000804047221 */ /* 0x100fe20000000000 */
[----:B------:R-:W-:Y:S01]  /*04a0*/  FADD R8, R12, R8 ;  /* 0x000000080c087221 */ /* 0x000fe20000000000 */
[----:B--2---:R-:W-:Y:S01]  /*04b0*/  FMUL R17, R17, R28 ;  /* 0x0000001c11117220 */ /* 0x004fe20000400000 */
[C---:B-----5:R-:W-:Y:S01]  /*04c0*/  FADD R25, -R22.reuse, R10 ;  /* 0x0000000a16197221 */ /* 0x060fe20000000100 */
[----:B------:R-:W-:Y:S01]  /*04d0*/  FADD R29, -R22, R6 ;  /* 0x00000006161d7221 */ /* 0x000fe20000000100 */
[----:B------:R-:W-:Y:S02]  /*04e0*/  FADD R22, -R21, R9 ;  /* 0x0000000915167221 */ /* 0x000fe40000000100 */
[----:B------:R-:W-:Y:S01]  /*04f0*/  FMUL R25, R25, R16 ;  /* 0x0000001019197220 */ /* 0x000fe20000400000 */
[----:B---3--:R-:W-:-:S04]  /*0500*/  IMAD.WIDE R12, R24, 0x4, R14 ;  /* 0x00000004180c7825 */ /* 0x008fc800078e020e */
[----:B------:R-:W-:Y:S01]  /*0510*/  FMUL R29, R29, R16 ;  /* 0x000000101d1d7220 */ /* 0x000fe20000400000 */
[----:B------:R-:W-:Y:S01]  /*0520*/  FMUL R22, R22, R17 ;  /* 0x0000001116167220 */ /* 0x000fe20000400000 */
[----:B------:R-:W2:Y:S01]  /*0530*/  LDG.E.EL.128 R12, desc[UR4][R12.64] ;  /* 0x000000040c0c7981 */ /* 0x000ea2000c2e1d00 */
[----:B0-----:R-:W-:-:S04]  /*0540*/  IMAD.WIDE R18, R24, 0x4, R18 ;  /* 0x0000000418127825 */ /* 0x001fc800078e0212 */
[----:B------:R-:W-:-:S04]  /*0550*/  FADD R24, -R21, R5 ;  /* 0x0000000515187221 */ /* 0x000fc80000000100 */
[----:B------:R-:W-:Y:S02]  /*0560*/  FMUL R24, R24, R17 ;  /* 0x0000001118187220 */ /* 0x000fe40000400000 */
[----:B------:R-:W2:Y:S04]  /*0570*/  LDG.E.EL.128 R16, desc[UR4][R18.64] ;  /* 0x0000000412107981 */ /* 0x000ea8000c2e1d00 */
[----:B------:R-:W-:Y:S04]  /*0580*/  STG.E.128 desc[UR4][R26.64], R8 ;  /* 0x000000081a007986 */ /* 0x000fe8000c101d04 */
[----:B------:R-:W-:Y:S01]  /*0590*/  STG.E.128 desc[UR4][R26.64+0x800], R4 ;  /* 0x000800041a007986 */ /* 0x000fe2000c101d04 */
[C-C-:B--2---:R-:W-:Y:S01]  /*05a0*/  FFMA R21, R13.reuse, R22, R17.reuse ;  /* 0x000000160d157223 */ /* 0x144fe20000000011 */
[----:B------:R-:W-:Y:S01]  /*05b0*/  FFMA R13, R13, R24, R17 ;  /* 0x000000180d0d7223 */ /* 0x000fe20000000011 */
[----:B------:R-:W-:-:S02]  /*05c0*/  FFMA R22, R14, R25, R18 ;  /* 0x000000190e167223 */ /* 0x000fc40000000012 */
[----:B------:R-:W0:Y:S01]  /*05d0*/  LDC.64 R24, c[0x0][0x240] ;  /* 0x00009000ff187b82 */ /* 0x000e220000000a00 */
[----:B------:R-:W-:Y:S01]  /*05e0*/  FFMA R14, R14, R29, R18 ;  /* 0x0000001d0e0e7223 */ /* 0x000fe20000000012 */
[C---:B------:R-:W-:Y:S01]  /*05f0*/  FADD R29, -R20.reuse, R8 ;  /* 0x00000008141d7221 */ /* 0x040fe20000000100 */
[----:B------:R-:W-:-:S03]  /*0600*/  FADD R17, -R20, R4 ;  /* 0x0000000414117221 */ /* 0x000fc60000000100 */
[-C--:B------:R-:W-:Y:S01]  /*0610*/  FMUL R29, R29, R0.reuse ;  /* 0x000000001d1d7220 */ /* 0x080fe20000400000 */
[----:B------:R-:W-:Y:S01]  /*0620*/  FMUL R17, R17, R0 ;  /* 0x0000000011117220 */ /* 0x000fe20000400000 */
[C---:B------:R-:W-:Y:S01]  /*0630*/  FADD R0, -R23.reuse, R11 ;  /* 0x0000000b17007221 */ /* 0x040fe20000000100 */
[----:B------:R-:W-:-:S03]  /*0640*/  FADD R23, -R23, R7 ;  /* 0x0000000717177221 */ /* 0x000fc60000000100 */
[-C--:B------:R-:W-:Y:S01]  /*0650*/  FMUL R0, R0, R2.reuse ;  /* 0x0000000200007220 */ /* 0x080fe20000400000 */
[----:B------:R-:W-:Y:S01]  /*0660*/  FMUL R2, R23, R2 ;  /* 0x0000000217027220 */ /* 0x000fe20000400000 */
[C-C-:B------:R-:W-:Y:S01]  /*0670*/  FFMA R20, R12.reuse, R29, R16.reuse ;  /* 0x0000001d0c147223 */ /* 0x140fe20000000010 */
[----:B------:R-:W-:Y:S01]  /*0680*/  FFMA R12, R12, R17, R16 ;  /* 0x000000110c0c7223 */ /* 0x000fe20000000010 */
[C-C-:B------:R-:W-:Y:S01]  /*0690*/  FFMA R23, R15.reuse, R0, R19.reuse ;  /* 0x000000000f177223 */ /* 0x140fe20000000013 */
[----:B------:R-:W-:Y:S01]  /*06a0*/  FFMA R15, R15, R2, R19 ;  /* 0x000000020f0f7223 */ /* 0x000fe20000000013 */
[----:B0-----:R-:W-:-:S05]  /*06b0*/  IMAD.WIDE R24, R3, 0x4, R24 ;  /* 0x0000000403187825 */ /* 0x001fca00078e0218 */
[----:B------:R-:W-:Y:S04]  /*06c0*/  STG.E.128 desc[UR4][R24.64], R20 ;  /* 0x0000001418007986 */ /* 0x000fe8000c101d04 */
[----:B------:R-:W-:Y:S01]  /*06d0*/  STG.E.128 desc[UR4][R24.64+0x800], R12 ;  /* 0x0008000c18007986 */ /* 0x000fe2000c101d04 */
[----:B------:R-:W-:Y:S05]  /*06e0*/  EXIT ;  /* 0x000000000000794d */ /* 0x000fea0003800000 */
.L_x_0:
[----:B------:R-:W-:-:S00]  /*06f0*/  BRA `(.L_x_0) ;  /* 0xfffffffc00fc7947 */ /* 0x000fc0000383ffff */
[----:B------:R-:W-:-:S00]  /*0700*/  NOP ;  /* 0x0000000000007918 */ /* 0x000fc00000000000 */
[----:B------:R-:W-:-:S00]  /*0710*/  NOP ;  /* 0x0000000000007918 */ /* 0x000fc00000000000 */
[----:B------:R-:W-:-:S00]  /*0720*/  NOP ;  /* 0x0000000000007918 */ /* 0x000fc00000000000 */
[----:B------:R-:W-:-:S00]  /*0730*/  NOP ;  /* 0x0000000000007918 */ /* 0x000fc00000000000 */
[----:B------:R-:W-:-:S00]  /*0740*/  NOP ;  /* 0x0000000000007918 */ /* 0x000fc00000000000 */
[----:B------:R-:W-:-:S00]  /*0750*/  NOP ;  /* 0x0000000000007918 */ /* 0x000fc00000000000 */
[----:B------:R-:W-:-:S00]  /*0760*/  NOP ;  /* 0x0000000000007918 */ /* 0x000fc00000000000 */
[----:B------:R-:W-:-:S00]  /*0770*/  NOP ;  /* 0x0000000000007918 */ /* 0x000fc00000000000 */
.L_x_1:


//--------------------- .nv.global.init           --------------------------
	.section	.nv.global.init,"aw",@progbits
.nv.global.init:
	.type		_$_str,@object
	.size		_$_str,(_$_str_$_2 - _$_str)
_$_str:
        /*0000*/ 	.byte	0x5f, 0x5f, 0x43, 0x55, 0x44, 0x41, 0x5f, 0x46, 0x54, 0x5a, 0x00
	.type		_$_str_$_2,@object
	.size		_$_str_$_2,(.L_1 - _$_str_$_2)
_$_str_$_2:
        /*000b*/ 	.byte	0x5f, 0x5f, 0x43, 0x55, 0x44, 0x41, 0x5f, 0x50, 0x52, 0x45, 0x43, 0x5f, 0x53, 0x51, 0x52, 0x54
        /*001b*/ 	.byte	0x00
.L_1:


//--------------------- .nv.constant0.triton_poi_fused__native_batch_norm_legit_no_training_convolution_21 --------------------------
	.section	.nv.constant0.triton_poi_fused__native_batch_norm_legit_no_training_convolution_21,"a",@progbits
	.sectionflags	@""
	.align	4
.nv.constant0.triton_poi_fused__native_batch_norm_legit_no_training_convolution_21:
	.zero		588
